//
// Generated by NVIDIA NVVM Compiler
//
// Compiler Build ID: CL-36424714
// Cuda compilation tools, release 13.0, V13.0.88
// Based on NVVM 20.0.0
//

.version 9.0
.target sm_100
.address_size 64

	// .globl	_Z16kernel_fft_shiftI6float2EvPKT_PS1_i

.visible .entry _Z16kernel_fft_shiftI6float2EvPKT_PS1_i(
	.param .u64 .ptr .align 1 _Z16kernel_fft_shiftI6float2EvPKT_PS1_i_param_0,
	.param .u64 .ptr .align 1 _Z16kernel_fft_shiftI6float2EvPKT_PS1_i_param_1,
	.param .u32 _Z16kernel_fft_shiftI6float2EvPKT_PS1_i_param_2
)
{
	.reg .pred 	%p<2>;
	.reg .b32 	%r<9>;
	.reg .b32 	%f<6>;
	.reg .b64 	%rd<8>;

	ld.param.u64 	%rd1, [_Z16kernel_fft_shiftI6float2EvPKT_PS1_i_param_0];
	ld.param.u64 	%rd2, [_Z16kernel_fft_shiftI6float2EvPKT_PS1_i_param_1];
	ld.param.u32 	%r2, [_Z16kernel_fft_shiftI6float2EvPKT_PS1_i_param_2];
	mov.u32 	%r3, %ctaid.x;
	mov.u32 	%r4, %ntid.x;
	mov.u32 	%r5, %tid.x;
	mad.lo.s32 	%r1, %r3, %r4, %r5;
	setp.ge.s32 	%p1, %r1, %r2;
	@%p1 bra 	$L__BB0_2;
	cvta.to.global.u64 	%rd3, %rd1;
	cvta.to.global.u64 	%rd4, %rd2;
	shl.b32 	%r6, %r1, 1;
	and.b32  	%r7, %r6, 2;
	sub.s32 	%r8, 1, %r7;
	cvt.rn.f32.s32 	%f1, %r8;
	mul.wide.s32 	%rd5, %r1, 8;
	add.s64 	%rd6, %rd3, %rd5;
	ld.global.v2.f32 	{%f2, %f3}, [%rd6];
	mul.f32 	%f4, %f2, %f1;
	add.s64 	%rd7, %rd4, %rd5;
	mul.f32 	%f5, %f3, %f1;
	st.global.v2.f32 	[%rd7], {%f4, %f5};
$L__BB0_2:
	ret;

}
	// .globl	_Z16kernel_fft_shiftI7double2EvPKT_PS1_i
.visible .entry _Z16kernel_fft_shiftI7double2EvPKT_PS1_i(
	.param .u64 .ptr .align 1 _Z16kernel_fft_shiftI7double2EvPKT_PS1_i_param_0,
	.param .u64 .ptr .align 1 _Z16kernel_fft_shiftI7double2EvPKT_PS1_i_param_1,
	.param .u32 _Z16kernel_fft_shiftI7double2EvPKT_PS1_i_param_2
)
{
	.reg .pred 	%p<2>;
	.reg .b32 	%r<9>;
	.reg .b64 	%rd<8>;
	.reg .b64 	%fd<6>;

	ld.param.u64 	%rd1, [_Z16kernel_fft_shiftI7double2EvPKT_PS1_i_param_0];
	ld.param.u64 	%rd2, [_Z16kernel_fft_shiftI7double2EvPKT_PS1_i_param_1];
	ld.param.u32 	%r2, [_Z16kernel_fft_shiftI7double2EvPKT_PS1_i_param_2];
	mov.u32 	%r3, %ctaid.x;
	mov.u32 	%r4, %ntid.x;
	mov.u32 	%r5, %tid.x;
	mad.lo.s32 	%r1, %r3, %r4, %r5;
	setp.ge.s32 	%p1, %r1, %r2;
	@%p1 bra 	$L__BB1_2;
	cvta.to.global.u64 	%rd3, %rd1;
	cvta.to.global.u64 	%rd4, %rd2;
	shl.b32 	%r6, %r1, 1;
	and.b32  	%r7, %r6, 2;
	sub.s32 	%r8, 1, %r7;
	cvt.rn.f64.s32 	%fd1, %r8;
	mul.wide.s32 	%rd5, %r1, 16;
	add.s64 	%rd6, %rd3, %rd5;
	ld.global.v2.f64 	{%fd2, %fd3}, [%rd6];
	mul.f64 	%fd4, %fd2, %fd1;
	add.s64 	%rd7, %rd4, %rd5;
	mul.f64 	%fd5, %fd3, %fd1;
	st.global.v2.f64 	[%rd7], {%fd4, %fd5};
$L__BB1_2:
	ret;

}


// ===== COMPILED SASS (sm_100) =====

	.target	sm_100

	.elftype	@"ET_EXEC"


//--------------------- .note.nv.tkinfo           --------------------------
	.section	.note.nv.tkinfo,"",@"SHT_NOTE"
	.sectionflags	@"SHF_NOTE_NV_TKINFO"
	.tkinfo
        /*0018*/ 	.word	0x00000002
        /*0030*/ 	.string	""
        /*0030*/ 	.string	"ptxas"
        /*0030*/ 	.string	"Cuda compilation tools, release 13.0, V13.0.88"
        /*0030*/ 	.string	"Build cuda_13.0.r13.0/compiler.36424714_0"
        /*0030*/ 	.string	"-arch sm_100 -m 64 "



//--------------------- .note.nv.cuinfo           --------------------------
	.section	.note.nv.cuinfo,"",@"SHT_NOTE"
	.sectionflags	@"SHF_NOTE_NV_CUINFO"
        /*0018*/ 	.short	0x0002
        /*001a*/ 	.short	0x0064
        /*001c*/ 	.short	0x0082
	.zero		2


//--------------------- .nv.info                  --------------------------
	.section	.nv.info,"",@"SHT_CUDA_INFO"
	.align	4


	//----- nvinfo : EIATTR_REGCOUNT
	.align		4
        /*0000*/ 	.byte	0x04, 0x2f
        /*0002*/ 	.short	(.L_1 - .L_0)
	.align		4
.L_0:
        /*0004*/ 	.word	index@(_Z16kernel_fft_shiftI6float2EvPKT_PS1_i)
        /*0008*/ 	.word	0x0000000a


	//----- nvinfo : EIATTR_FRAME_SIZE
	.align		4
.L_1:
        /*000c*/ 	.byte	0x04, 0x11
        /*000e*/ 	.short	(.L_3 - .L_2)
	.align		4
.L_2:
        /*0010*/ 	.word	index@(_Z16kernel_fft_shiftI6float2EvPKT_PS1_i)
        /*0014*/ 	.word	0x00000000


	//----- nvinfo : EIATTR_REGCOUNT
	.align		4
.L_3:
        /*0018*/ 	.byte	0x04, 0x2f
        /*001a*/ 	.short	(.L_5 - .L_4)
	.align		4
.L_4:
        /*001c*/ 	.word	index@(_Z16kernel_fft_shiftI7double2EvPKT_PS1_i)
        /*0020*/ 	.word	0x00000012


	//----- nvinfo : EIATTR_FRAME_SIZE
	.align		4
.L_5:
        /*0024*/ 	.byte	0x04, 0x11
        /*0026*/ 	.short	(.L_7 - .L_6)
	.align		4
.L_6:
        /*0028*/ 	.word	index@(_Z16kernel_fft_shiftI7double2EvPKT_PS1_i)
        /*002c*/ 	.word	0x00000000


	//----- nvinfo : EIATTR_MIN_STACK_SIZE
	.align		4
.L_7:
        /*0030*/ 	.byte	0x04, 0x12
        /*0032*/ 	.short	(.L_9 - .L_8)
	.align		4
.L_8:
        /*0034*/ 	.word	index@(_Z16kernel_fft_shiftI7double2EvPKT_PS1_i)
        /*0038*/ 	.word	0x00000000


	//----- nvinfo : EIATTR_MIN_STACK_SIZE
	.align		4
.L_9:
        /*003c*/ 	.byte	0x04, 0x12
        /*003e*/ 	.short	(.L_11 - .L_10)
	.align		4
.L_10:
        /*0040*/ 	.word	index@(_Z16kernel_fft_shiftI6float2EvPKT_PS1_i)
        /*0044*/ 	.word	0x00000000
.L_11:


//--------------------- .nv.compat                --------------------------
	.section	.nv.compat,"",@"SHT_CUDA_COMPAT_INFO"
	.align	4
        /*0000*/ 	.byte	0x02, 0x09, 0x00, 0x00, 0x02, 0x02, 0x01, 0x00, 0x02, 0x05, 0x05, 0x00, 0x03, 0x07, 0x01, 0x01
        /*0010*/ 	.byte	0x02, 0x03, 0x00, 0x00, 0x02, 0x06, 0x01, 0x00, 0x04, 0x0b, 0x08, 0x00, 0x01, 0x00, 0x00, 0x00
        /*0020*/ 	.byte	0x00, 0x00, 0x00, 0x00


//--------------------- .nv.info._Z16kernel_fft_shiftI7double2EvPKT_PS1_i --------------------------
	.section	.nv.info._Z16kernel_fft_shiftI7double2EvPKT_PS1_i,"",@"SHT_CUDA_INFO"
	.sectionflags	@""
	.align	4


	//----- nvinfo : EIATTR_CUDA_API_VERSION
	.align		4
        /*0000*/ 	.byte	0x04, 0x37
        /*0002*/ 	.short	(.L_13 - .L_12)
.L_12:
        /*0004*/ 	.word	0x00000082


	//----- nvinfo : EIATTR_KPARAM_INFO
	.align		4
.L_13:
        /*0008*/ 	.byte	0x04, 0x17
        /*000a*/ 	.short	(.L_15 - .L_14)
.L_14:
        /*000c*/ 	.word	0x00000000
        /*0010*/ 	.short	0x0002
        /*0012*/ 	.short	0x0010
        /*0014*/ 	.byte	0x00, 0xf0, 0x11, 0x00


	//----- nvinfo : EIATTR_KPARAM_INFO
	.align		4
.L_15:
        /*0018*/ 	.byte	0x04, 0x17
        /*001a*/ 	.short	(.L_17 - .L_16)
.L_16:
        /*001c*/ 	.word	0x00000000
        /*0020*/ 	.short	0x0001
        /*0022*/ 	.short	0x0008
        /*0024*/ 	.byte	0x00, 0xf5, 0x21, 0x00


	//----- nvinfo : EIATTR_KPARAM_INFO
	.align		4
.L_17:
        /*0028*/ 	.byte	0x04, 0x17
        /*002a*/ 	.short	(.L_19 - .L_18)
.L_18:
        /*002c*/ 	.word	0x00000000
        /*0030*/ 	.short	0x0000
        /*0032*/ 	.short	0x0000
        /*0034*/ 	.byte	0x00, 0xf5, 0x21, 0x00


	//----- nvinfo : EIATTR_SPARSE_MMA_MASK
	.align		4
.L_19:
        /*0038*/ 	.byte	0x03, 0x50
        /*003a*/ 	.short	0x0000


	//----- nvinfo : EIATTR_MAXREG_COUNT
	.align		4
        /*003c*/ 	.byte	0x03, 0x1b
        /*003e*/ 	.short	0x00ff


	//----- nvinfo : EIATTR_MERCURY_ISA_VERSION
	.align		4
        /*0040*/ 	.byte	0x03, 0x5f
        /*0042*/ 	.short	0x0101


	//----- nvinfo : EIATTR_VRC_CTA_INIT_COUNT
	.align		4
        /*0044*/ 	.byte	0x02, 0x4a
	.zero		1
	.zero		1


	//----- nvinfo : EIATTR_EXIT_INSTR_OFFSETS
	.align		4
        /*0048*/ 	.byte	0x04, 0x1c
        /*004a*/ 	.short	(.L_21 - .L_20)


	//   ....[0]....
.L_20:
        /*004c*/ 	.word	0x00000070


	//   ....[1]....
        /*0050*/ 	.word	0x00000150


	//----- nvinfo : EIATTR_CBANK_PARAM_SIZE
	.align		4
.L_21:
        /*0054*/ 	.byte	0x03, 0x19
        /*0056*/ 	.short	0x0014


	//----- nvinfo : EIATTR_PARAM_CBANK
	.align		4
        /*0058*/ 	.byte	0x04, 0x0a
        /*005a*/ 	.short	(.L_23 - .L_22)
	.align		4
.L_22:
        /*005c*/ 	.word	index@(.nv.constant0._Z16kernel_fft_shiftI7double2EvPKT_PS1_i)
        /*0060*/ 	.short	0x0380
        /*0062*/ 	.short	0x0014


	//----- nvinfo : EIATTR_SW_WAR
	.align		4
.L_23:
        /*0064*/ 	.byte	0x04, 0x36
        /*0066*/ 	.short	(.L_25 - .L_24)
.L_24:
        /*0068*/ 	.word	0x00000008
.L_25:


//--------------------- .nv.info._Z16kernel_fft_shiftI6float2EvPKT_PS1_i --------------------------
	.section	.nv.info._Z16kernel_fft_shiftI6float2EvPKT_PS1_i,"",@"SHT_CUDA_INFO"
	.sectionflags	@""
	.align	4


	//----- nvinfo : EIATTR_CUDA_API_VERSION
	.align		4
        /*0000*/ 	.byte	0x04, 0x37
        /*0002*/ 	.short	(.L_27 - .L_26)
.L_26:
        /*0004*/ 	.word	0x00000082


	//----- nvinfo : EIATTR_KPARAM_INFO
	.align		4
.L_27:
        /*0008*/ 	.byte	0x04, 0x17
        /*000a*/ 	.short	(.L_29 - .L_28)
.L_28:
        /*000c*/ 	.word	0x00000000
        /*0010*/ 	.short	0x0002
        /*0012*/ 	.short	0x0010
        /*0014*/ 	.byte	0x00, 0xf0, 0x11, 0x00


	//----- nvinfo : EIATTR_KPARAM_INFO
	.align		4
.L_29:
        /*0018*/ 	.byte	0x04, 0x17
        /*001a*/ 	.short	(.L_31 - .L_30)
.L_30:
        /*001c*/ 	.word	0x00000000
        /*0020*/ 	.short	0x0001
        /*0022*/ 	.short	0x0008
        /*0024*/ 	.byte	0x00, 0xf5, 0x21, 0x00


	//----- nvinfo : EIATTR_KPARAM_INFO
	.align		4
.L_31:
        /*0028*/ 	.byte	0x04, 0x17
        /*002a*/ 	.short	(.L_33 - .L_32)
.L_32:
        /*002c*/ 	.word	0x00000000
        /*0030*/ 	.short	0x0000
        /*0032*/ 	.short	0x0000
        /*0034*/ 	.byte	0x00, 0xf5, 0x21, 0x00


	//----- nvinfo : EIATTR_SPARSE_MMA_MASK
	.align		4
.L_33:
        /*0038*/ 	.byte	0x03, 0x50
        /*003a*/ 	.short	0x0000


	//----- nvinfo : EIATTR_MAXREG_COUNT
	.align		4
        /*003c*/ 	.byte	0x03, 0x1b
        /*003e*/ 	.short	0x00ff


	//----- nvinfo : EIATTR_MERCURY_ISA_VERSION
	.align		4
        /*0040*/ 	.byte	0x03, 0x5f
        /*0042*/ 	.short	0x0101


	//----- nvinfo : EIATTR_VRC_CTA_INIT_COUNT
	.align		4
        /*0044*/ 	.byte	0x02, 0x4a
	.zero		1
	.zero		1


	//----- nvinfo : EIATTR_EXIT_INSTR_OFFSETS
	.align		4
        /*0048*/ 	.byte	0x04, 0x1c
        /*004a*/ 	.short	(.L_35 - .L_34)


	//   ....[0]....
.L_34:
        /*004c*/ 	.word	0x00000070


	//   ....[1]....
        /*0050*/ 	.word	0x00000150


	//----- nvinfo : EIATTR_CBANK_PARAM_SIZE
	.align		4
.L_35:
        /*0054*/ 	.byte	0x03, 0x19
        /*0056*/ 	.short	0x0014


	//----- nvinfo : EIATTR_PARAM_CBANK
	.align		4
        /*0058*/ 	.byte	0x04, 0x0a
        /*005a*/ 	.short	(.L_37 - .L_36)
	.align		4
.L_36:
        /*005c*/ 	.word	index@(.nv.constant0._Z16kernel_fft_shiftI6float2EvPKT_PS1_i)
        /*0060*/ 	.short	0x0380
        /*0062*/ 	.short	0x0014


	//----- nvinfo : EIATTR_SW_WAR
	.align		4
.L_37:
        /*0064*/ 	.byte	0x04, 0x36
        /*0066*/ 	.short	(.L_39 - .L_38)
.L_38:
        /*0068*/ 	.word	0x00000008
.L_39:


//--------------------- .nv.callgraph             --------------------------
	.section	.nv.callgraph,"",@"SHT_CUDA_CALLGRAPH"
	.align	4
	.sectionentsize	8
	.align		4
        /*0000*/ 	.word	0x00000000
	.align		4
        /*0004*/ 	.word	0xffffffff
	.align		4
        /*0008*/ 	.word	0x00000000
	.align		4
        /*000c*/ 	.word	0xfffffffe
	.align		4
        /*0010*/ 	.word	0x00000000
	.align		4
        /*0014*/ 	.word	0xfffffffd
	.align		4
        /*0018*/ 	.word	0x00000000
	.align		4
        /*001c*/ 	.word	0xfffffffc


//--------------------- .text._Z16kernel_fft_shiftI7double2EvPKT_PS1_i --------------------------
	.section	.text._Z16kernel_fft_shiftI7double2EvPKT_PS1_i,"ax",@progbits
	.align	128
        .global         _Z16kernel_fft_shiftI7double2EvPKT_PS1_i
        .type           _Z16kernel_fft_shiftI7double2EvPKT_PS1_i,@function
        .size           _Z16kernel_fft_shiftI7double2EvPKT_PS1_i,(.L_x_2 - _Z16kernel_fft_shiftI7double2EvPKT_PS1_i)
        .other          _Z16kernel_fft_shiftI7double2EvPKT_PS1_i,@"STO_CUDA_ENTRY STV_DEFAULT"
_Z16kernel_fft_shiftI7double2EvPKT_PS1_i:
.text._Z16kernel_fft_shiftI7double2EvPKT_PS1_i:
[----:B------:R-:W-:Y:S01]  /*0000*/  LDC R1, c[0x0][0x37c] ;  /* 0x0000df00ff017b82 */ /* 0x000fe20000000800 */
[----:B------:R-:W0:Y:S07]  /*0010*/  S2R R0, SR_TID.X ;  /* 0x0000000000007919 */ /* 0x000e2e0000002100 */
[----:B------:R-:W0:Y:S01]  /*0020*/  S2UR UR4, SR_CTAID.X ;  /* 0x00000000000479c3 */ /* 0x000e220000002500 */
[----:B------:R-:W1:Y:S07]  /*0030*/  LDCU UR5, c[0x0][0x390] ;  /* 0x00007200ff0577ac */ /* 0x000e6e0008000800 */
[----:B------:R-:W0:Y:S02]  /*0040*/  LDC R15, c[0x0][0x360] ;  /* 0x0000d800ff0f7b82 */ /* 0x000e240000000800 */
[----:B0-----:R-:W-:-:S05]  /*0050*/  IMAD R15, R15, UR4, R0 ;  /* 0x000000040f0f7c24 */ /* 0x001fca000f8e0200 */
[----:B-1----:R-:W-:-:S13]  /*0060*/  ISETP.GE.AND P0, PT, R15, UR5, PT ;  /* 0x000000050f007c0c */ /* 0x002fda000bf06270 */
[----:B------:R-:W-:Y:S05]  /*0070*/  @P0 EXIT ;  /* 0x000000000000094d */ /* 0x000fea0003800000 */
[----:B------:R-:W0:Y:S01]  /*0080*/  LDC.64 R4, c[0x0][0x380] ;  /* 0x0000e000ff047b82 */ /* 0x000e220000000a00 */
[----:B------:R-:W1:Y:S01]  /*0090*/  LDCU.64 UR4, c[0x0][0x358] ;  /* 0x00006b00ff0477ac */ /* 0x000e620008000a00 */
[----:B------:R-:W-:-:S06]  /*00a0*/  SHF.L.U32 R0, R15, 0x1, RZ ;  /* 0x000000010f007819 */ /* 0x000fcc00000006ff */
[----:B------:R-:W2:Y:S01]  /*00b0*/  LDC.64 R12, c[0x0][0x388] ;  /* 0x0000e200ff0c7b82 */ /* 0x000ea20000000a00 */
[----:B0-----:R-:W-:-:S06]  /*00c0*/  IMAD.WIDE R4, R15, 0x10, R4 ;  /* 0x000000100f047825 */ /* 0x001fcc00078e0204 */
[----:B-1----:R-:W3:Y:S01]  /*00d0*/  LDG.E.128 R4, desc[UR4][R4.64] ;  /* 0x0000000404047981 */ /* 0x002ee2000c1e1d00 */
[----:B------:R-:W-:-:S04]  /*00e0*/  LOP3.LUT R0, R0, 0x2, RZ, 0xc0, !PT ;  /* 0x0000000200007812 */ /* 0x000fc800078ec0ff */
[----:B------:R-:W-:-:S04]  /*00f0*/  IADD3 R0, PT, PT, -R0, 0x1, RZ ;  /* 0x0000000100007810 */ /* 0x000fc80007ffe1ff */
[----:B------:R-:W3:Y:S02]  /*0100*/  I2F.F64 R2, R0 ;  /* 0x0000000000027312 */ /* 0x000ee40000201c00 */
[C---:B---3--:R-:W-:Y:S02]  /*0110*/  DMUL R8, R2.reuse, R4 ;  /* 0x0000000402087228 */ /* 0x048fe40000000000 */
[----:B------:R-:W-:Y:S01]  /*0120*/  DMUL R10, R2, R6 ;  /* 0x00000006020a7228 */ /* 0x000fe20000000000 */
[----:B--2---:R-:W-:-:S06]  /*0130*/  IMAD.WIDE R2, R15, 0x10, R12 ;  /* 0x000000100f027825 */ /* 0x004fcc00078e020c */
[----:B------:R-:W-:Y:S01]  /*0140*/  STG.E.128 desc[UR4][R2.64], R8 ;  /* 0x0000000802007986 */ /* 0x000fe2000c101d04 */
[----:B------:R-:W-:Y:S05]  /*0150*/  EXIT ;  /* 0x000000000000794d */ /* 0x000fea0003800000 */
.L_x_0:
[----:B------:R-:W-:-:S00]  /*0160*/  BRA `(.L_x_0) ;  /* 0xfffffffc00fc7947 */ /* 0x000fc0000383ffff */
[----:B------:R-:W-:-:S00]  /*0170*/  NOP ;  /* 0x0000000000007918 */ /* 0x000fc00000000000 */
        /* <DEDUP_REMOVED lines=8> */
.L_x_2:


//--------------------- .text._Z16kernel_fft_shiftI6float2EvPKT_PS1_i --------------------------
	.section	.text._Z16kernel_fft_shiftI6float2EvPKT_PS1_i,"ax",@progbits
	.align	128
        .global         _Z16kernel_fft_shiftI6float2EvPKT_PS1_i
        .type           _Z16kernel_fft_shiftI6float2EvPKT_PS1_i,@function
        .size           _Z16kernel_fft_shiftI6float2EvPKT_PS1_i,(.L_x_3 - _Z16kernel_fft_shiftI6float2EvPKT_PS1_i)
        .other          _Z16kernel_fft_shiftI6float2EvPKT_PS1_i,@"STO_CUDA_ENTRY STV_DEFAULT"
_Z16kernel_fft_shiftI6float2EvPKT_PS1_i:
.text._Z16kernel_fft_shiftI6float2EvPKT_PS1_i:
        /* <DEDUP_REMOVED lines=9> */
[----:B------:R-:W1:Y:S07]  /*0090*/  LDCU.64 UR4, c[0x0][0x358] ;  /* 0x00006b00ff0477ac */ /* 0x000e6e0008000a00 */
[----:B------:R-:W2:Y:S01]  /*00a0*/  LDC.64 R4, c[0x0][0x388] ;  /* 0x0000e200ff047b82 */ /* 0x000ea20000000a00 */
[----:B0-----:R-:W-:-:S06]  /*00b0*/  IMAD.WIDE R2, R7, 0x8, R2 ;  /* 0x0000000807027825 */ /* 0x001fcc00078e0202 */
[----:B-1----:R-:W3:Y:S01]  /*00c0*/  LDG.E.64 R2, desc[UR4][R2.64] ;  /* 0x0000000402027981 */ /* 0x002ee2000c1e1b00 */
[C---:B------:R-:W-:Y:S01]  /*00d0*/  SHF.L.U32 R0, R7.reuse, 0x1, RZ ;  /* 0x0000000107007819 */ /* 0x040fe200000006ff */
[----:B--2---:R-:W-:-:S03]  /*00e0*/  IMAD.WIDE R4, R7, 0x8, R4 ;  /* 0x0000000807047825 */ /* 0x004fc600078e0204 */
[----:B------:R-:W-:-:S04]  /*00f0*/  LOP3.LUT R0, R0, 0x2, RZ, 0xc0, !PT ;  /* 0x0000000200007812 */ /* 0x000fc800078ec0ff */
[----:B------:R-:W-:-:S04]  /*0100*/  IADD3 R0, PT, PT, -R0, 0x1, RZ ;  /* 0x0000000100007810 */ /* 0x000fc80007ffe1ff */
[----:B------:R-:W-:-:S05]  /*0110*/  I2FP.F32.S32 R0, R0 ;  /* 0x0000000000007245 */ /* 0x000fca0000201400 */
[C---:B---3--:R-:W-:Y:S01]  /*0120*/  FMUL R6, R0.reuse, R2 ;  /* 0x0000000200067220 */ /* 0x048fe20000400000 */
[----:B------:R-:W-:-:S05]  /*0130*/  FMUL R7, R0, R3 ;  /* 0x0000000300077220 */ /* 0x000fca0000400000 */
[----:B------:R-:W-:Y:S01]  /*0140*/  STG.E.64 desc[UR4][R4.64], R6 ;  /* 0x0000000604007986 */ /* 0x000fe2000c101b04 */
[----:B------:R-:W-:Y:S05]  /*0150*/  EXIT ;  /* 0x000000000000794d */ /* 0x000fea0003800000 */
.L_x_1:
        /* <DEDUP_REMOVED lines=10> */
.L_x_3:


//--------------------- .nv.shared.reserved.0     --------------------------
	.section	.nv.shared.reserved.0,"aw",@nobits
	.weak		__nv_reservedSMEM_offset_0_alias
	.size		__nv_reservedSMEM_offset_0_alias, 0, 64
	.other		__nv_reservedSMEM_offset_0_alias,@"STO_CUDA_RESERVED_SHARED STV_DEFAULT"
__nv_reservedSMEM_offset_0_alias:
	.zero		0
	.zero		64


//--------------------- .nv.constant0._Z16kernel_fft_shiftI7double2EvPKT_PS1_i --------------------------
	.section	.nv.constant0._Z16kernel_fft_shiftI7double2EvPKT_PS1_i,"a",@progbits
	.sectionflags	@""
	.align	4
.nv.constant0._Z16kernel_fft_shiftI7double2EvPKT_PS1_i:
	.zero		916


//--------------------- .nv.constant0._Z16kernel_fft_shiftI6float2EvPKT_PS1_i --------------------------
	.section	.nv.constant0._Z16kernel_fft_shiftI6float2EvPKT_PS1_i,"a",@progbits
	.sectionflags	@""
	.align	4
.nv.constant0._Z16kernel_fft_shiftI6float2EvPKT_PS1_i:
	.zero		916


//--------------------- SYMBOLS --------------------------

	.type		.nv.reservedSmem.offset0,@object
	.size		.nv.reservedSmem.offset0,0x4
